//
// Generated by NVIDIA NVVM Compiler
//
// Compiler Build ID: CL-36424714
// Cuda compilation tools, release 13.0, V13.0.88
// Based on NVVM 20.0.0
//

.version 9.0
.target sm_100
.address_size 64

	// .globl	_Z6fusionPdS_S_S_S_iii

.visible .entry _Z6fusionPdS_S_S_S_iii(
	.param .u64 .ptr .align 1 _Z6fusionPdS_S_S_S_iii_param_0,
	.param .u64 .ptr .align 1 _Z6fusionPdS_S_S_S_iii_param_1,
	.param .u64 .ptr .align 1 _Z6fusionPdS_S_S_S_iii_param_2,
	.param .u64 .ptr .align 1 _Z6fusionPdS_S_S_S_iii_param_3,
	.param .u64 .ptr .align 1 _Z6fusionPdS_S_S_S_iii_param_4,
	.param .u32 _Z6fusionPdS_S_S_S_iii_param_5,
	.param .u32 _Z6fusionPdS_S_S_S_iii_param_6,
	.param .u32 _Z6fusionPdS_S_S_S_iii_param_7
)
{
	.reg .pred 	%p<8>;
	.reg .b32 	%r<43>;
	.reg .b64 	%rd<46>;
	.reg .b64 	%fd<39>;

	ld.param.u64 	%rd7, [_Z6fusionPdS_S_S_S_iii_param_3];
	ld.param.u64 	%rd6, [_Z6fusionPdS_S_S_S_iii_param_4];
	ld.param.u32 	%r11, [_Z6fusionPdS_S_S_S_iii_param_5];
	cvta.to.global.u64 	%rd1, %rd7;
	mov.u32 	%r12, %ctaid.x;
	mov.u32 	%r1, %ntid.x;
	mul.lo.s32 	%r2, %r12, %r1;
	mov.u32 	%r13, %tid.x;
	add.s32 	%r3, %r2, %r13;
	mov.u32 	%r14, %ctaid.y;
	mov.u32 	%r4, %ntid.y;
	mul.lo.s32 	%r5, %r14, %r4;
	mov.u32 	%r15, %tid.y;
	add.s32 	%r6, %r5, %r15;
	mov.u32 	%r16, %ctaid.z;
	mov.u32 	%r17, %ntid.z;
	mul.lo.s32 	%r18, %r16, %r17;
	mov.u32 	%r19, %tid.z;
	add.s32 	%r7, %r18, %r19;
	add.s32 	%r20, %r17, %r18;
	add.s32 	%r21, %r20, -1;
	add.s32 	%r22, %r11, -2;
	min.u32 	%r23, %r21, %r22;
	setp.gt.u32 	%p1, %r7, %r23;
	@%p1 bra 	$L__BB0_7;
	ld.param.u32 	%r39, [_Z6fusionPdS_S_S_S_iii_param_6];
	cvta.to.global.u64 	%rd8, %rd6;
	add.s32 	%r24, %r5, %r4;
	add.s32 	%r8, %r24, -1;
	add.s32 	%r25, %r39, -1;
	setp.lt.u32 	%p2, %r8, %r25;
	selp.b32 	%r26, %r24, %r39, %p2;
	add.s32 	%r27, %r26, -1;
	setp.gt.u32 	%p3, %r6, %r27;
	mul.wide.u32 	%rd9, %r7, 131072;
	add.s64 	%rd2, %rd8, %rd9;
	@%p3 bra 	$L__BB0_4;
	ld.param.u32 	%r41, [_Z6fusionPdS_S_S_S_iii_param_7];
	add.s32 	%r28, %r1, %r2;
	add.s32 	%r29, %r28, -1;
	add.s32 	%r30, %r41, -2;
	min.u32 	%r31, %r29, %r30;
	setp.gt.u32 	%p4, %r3, %r31;
	@%p4 bra 	$L__BB0_4;
	ld.param.u64 	%rd44, [_Z6fusionPdS_S_S_S_iii_param_2];
	ld.param.u64 	%rd42, [_Z6fusionPdS_S_S_S_iii_param_0];
	cvta.to.global.u64 	%rd10, %rd44;
	mul.wide.u32 	%rd11, %r7, 131072;
	add.s64 	%rd12, %rd10, %rd11;
	mul.wide.u32 	%rd13, %r6, 1024;
	add.s64 	%rd14, %rd12, %rd13;
	mul.wide.u32 	%rd15, %r3, 8;
	add.s64 	%rd16, %rd14, %rd15;
	ld.global.nc.f64 	%fd1, [%rd16+8];
	ld.global.nc.f64 	%fd2, [%rd16];
	sub.f64 	%fd3, %fd1, %fd2;
	add.s64 	%rd17, %rd1, %rd11;
	add.s64 	%rd18, %rd17, %rd13;
	add.s64 	%rd19, %rd18, %rd15;
	ld.global.nc.f64 	%fd4, [%rd19+8];
	ld.global.nc.f64 	%fd5, [%rd19];
	add.f64 	%fd6, %fd4, %fd5;
	mul.f64 	%fd7, %fd6, 0d3FE0000000000000;
	add.s64 	%rd20, %rd2, %rd13;
	add.s64 	%rd21, %rd20, %rd15;
	ld.global.nc.f64 	%fd8, [%rd21+131072];
	ld.global.nc.f64 	%fd9, [%rd21];
	add.f64 	%fd10, %fd8, %fd9;
	ld.global.nc.f64 	%fd11, [%rd21+131080];
	ld.global.nc.f64 	%fd12, [%rd21+8];
	add.f64 	%fd13, %fd11, %fd12;
	sub.f64 	%fd14, %fd10, %fd13;
	mul.f64 	%fd15, %fd7, %fd14;
	sub.f64 	%fd16, %fd8, %fd9;
	add.f64 	%fd17, %fd16, %fd13;
	div.rn.f64 	%fd18, %fd15, %fd17;
	add.f64 	%fd19, %fd3, %fd18;
	cvta.to.global.u64 	%rd22, %rd42;
	add.s64 	%rd23, %rd22, %rd11;
	add.s64 	%rd24, %rd23, %rd13;
	add.s64 	%rd25, %rd24, %rd15;
	st.global.f64 	[%rd25], %fd19;
$L__BB0_4:
	ld.param.u32 	%r40, [_Z6fusionPdS_S_S_S_iii_param_6];
	add.s32 	%r32, %r40, -2;
	min.u32 	%r33, %r8, %r32;
	setp.gt.u32 	%p5, %r6, %r33;
	@%p5 bra 	$L__BB0_7;
	ld.param.u32 	%r42, [_Z6fusionPdS_S_S_S_iii_param_7];
	add.s32 	%r34, %r2, %r1;
	add.s32 	%r35, %r34, -1;
	add.s32 	%r36, %r42, -1;
	setp.lt.u32 	%p6, %r35, %r36;
	selp.b32 	%r37, %r34, %r42, %p6;
	add.s32 	%r38, %r37, -1;
	setp.gt.u32 	%p7, %r3, %r38;
	@%p7 bra 	$L__BB0_7;
	ld.param.u64 	%rd45, [_Z6fusionPdS_S_S_S_iii_param_2];
	ld.param.u64 	%rd43, [_Z6fusionPdS_S_S_S_iii_param_1];
	cvta.to.global.u64 	%rd26, %rd45;
	mul.wide.u32 	%rd27, %r7, 131072;
	add.s64 	%rd28, %rd26, %rd27;
	mul.wide.u32 	%rd29, %r6, 1024;
	add.s64 	%rd30, %rd28, %rd29;
	mul.wide.u32 	%rd31, %r3, 8;
	add.s64 	%rd32, %rd30, %rd31;
	ld.global.nc.f64 	%fd20, [%rd32+8];
	ld.global.nc.f64 	%fd21, [%rd32];
	sub.f64 	%fd22, %fd20, %fd21;
	add.s64 	%rd33, %rd1, %rd27;
	add.s64 	%rd34, %rd33, %rd29;
	add.s64 	%rd35, %rd34, %rd31;
	ld.global.nc.f64 	%fd23, [%rd35+8];
	ld.global.nc.f64 	%fd24, [%rd35];
	add.f64 	%fd25, %fd23, %fd24;
	mul.f64 	%fd26, %fd25, 0d3FE0000000000000;
	add.s64 	%rd36, %rd2, %rd29;
	add.s64 	%rd37, %rd36, %rd31;
	ld.global.nc.f64 	%fd27, [%rd37+131072];
	ld.global.nc.f64 	%fd28, [%rd37];
	add.f64 	%fd29, %fd27, %fd28;
	ld.global.nc.f64 	%fd30, [%rd37+131080];
	ld.global.nc.f64 	%fd31, [%rd37+8];
	add.f64 	%fd32, %fd30, %fd31;
	sub.f64 	%fd33, %fd29, %fd32;
	mul.f64 	%fd34, %fd26, %fd33;
	sub.f64 	%fd35, %fd27, %fd28;
	add.f64 	%fd36, %fd35, %fd32;
	div.rn.f64 	%fd37, %fd34, %fd36;
	add.f64 	%fd38, %fd22, %fd37;
	cvta.to.global.u64 	%rd38, %rd43;
	add.s64 	%rd39, %rd38, %rd27;
	add.s64 	%rd40, %rd39, %rd29;
	add.s64 	%rd41, %rd40, %rd31;
	st.global.f64 	[%rd41], %fd38;
$L__BB0_7:
	ret;

}


// ===== COMPILED SASS (sm_100) =====

	.target	sm_100

	.elftype	@"ET_EXEC"


//--------------------- .note.nv.tkinfo           --------------------------
	.section	.note.nv.tkinfo,"",@"SHT_NOTE"
	.sectionflags	@"SHF_NOTE_NV_TKINFO"
	.tkinfo
        /*0018*/ 	.word	0x00000002
        /*0030*/ 	.string	""
        /*0030*/ 	.string	"ptxas"
        /*0030*/ 	.string	"Cuda compilation tools, release 13.0, V13.0.88"
        /*0030*/ 	.string	"Build cuda_13.0.r13.0/compiler.36424714_0"
        /*0030*/ 	.string	"-arch sm_100 -m 64 "



//--------------------- .note.nv.cuinfo           --------------------------
	.section	.note.nv.cuinfo,"",@"SHT_NOTE"
	.sectionflags	@"SHF_NOTE_NV_CUINFO"
        /*0018*/ 	.short	0x0002
        /*001a*/ 	.short	0x0064
        /*001c*/ 	.short	0x0082
	.zero		2


//--------------------- .nv.info                  --------------------------
	.section	.nv.info,"",@"SHT_CUDA_INFO"
	.align	4


	//----- nvinfo : EIATTR_REGCOUNT
	.align		4
        /*0000*/ 	.byte	0x04, 0x2f
        /*0002*/ 	.short	(.L_1 - .L_0)
	.align		4
.L_0:
        /*0004*/ 	.word	index@(_Z6fusionPdS_S_S_S_iii)
        /*0008*/ 	.word	0x00000020


	//----- nvinfo : EIATTR_FRAME_SIZE
	.align		4
.L_1:
        /*000c*/ 	.byte	0x04, 0x11
        /*000e*/ 	.short	(.L_3 - .L_2)
	.align		4
.L_2:
        /*0010*/ 	.word	index@($__internal_0_$__cuda_sm20_div_rn_f64_full)
        /*0014*/ 	.word	0x00000000


	//----- nvinfo : EIATTR_FRAME_SIZE
	.align		4
.L_3:
        /*0018*/ 	.byte	0x04, 0x11
        /*001a*/ 	.short	(.L_5 - .L_4)
	.align		4
.L_4:
        /*001c*/ 	.word	index@(_Z6fusionPdS_S_S_S_iii)
        /*0020*/ 	.word	0x00000000


	//----- nvinfo : EIATTR_MIN_STACK_SIZE
	.align		4
.L_5:
        /*0024*/ 	.byte	0x04, 0x12
        /*0026*/ 	.short	(.L_7 - .L_6)
	.align		4
.L_6:
        /*0028*/ 	.word	index@(_Z6fusionPdS_S_S_S_iii)
        /*002c*/ 	.word	0x00000000
.L_7:


//--------------------- .nv.compat                --------------------------
	.section	.nv.compat,"",@"SHT_CUDA_COMPAT_INFO"
	.align	4
        /*0000*/ 	.byte	0x02, 0x09, 0x00, 0x00, 0x02, 0x02, 0x01, 0x00, 0x02, 0x05, 0x05, 0x00, 0x03, 0x07, 0x01, 0x01
        /*0010*/ 	.byte	0x02, 0x03, 0x00, 0x00, 0x02, 0x06, 0x01, 0x00, 0x04, 0x0b, 0x08, 0x00, 0x01, 0x00, 0x00, 0x00
        /*0020*/ 	.byte	0x00, 0x00, 0x00, 0x00


//--------------------- .nv.info._Z6fusionPdS_S_S_S_iii --------------------------
	.section	.nv.info._Z6fusionPdS_S_S_S_iii,"",@"SHT_CUDA_INFO"
	.sectionflags	@""
	.align	4


	//----- nvinfo : EIATTR_CUDA_API_VERSION
	.align		4
        /*0000*/ 	.byte	0x04, 0x37
        /*0002*/ 	.short	(.L_9 - .L_8)
.L_8:
        /*0004*/ 	.word	0x00000082


	//----- nvinfo : EIATTR_KPARAM_INFO
	.align		4
.L_9:
        /*0008*/ 	.byte	0x04, 0x17
        /*000a*/ 	.short	(.L_11 - .L_10)
.L_10:
        /*000c*/ 	.word	0x00000000
        /*0010*/ 	.short	0x0007
        /*0012*/ 	.short	0x0030
        /*0014*/ 	.byte	0x00, 0xf0, 0x11, 0x00


	//----- nvinfo : EIATTR_KPARAM_INFO
	.align		4
.L_11:
        /*0018*/ 	.byte	0x04, 0x17
        /*001a*/ 	.short	(.L_13 - .L_12)
.L_12:
        /*001c*/ 	.word	0x00000000
        /*0020*/ 	.short	0x0006
        /*0022*/ 	.short	0x002c
        /*0024*/ 	.byte	0x00, 0xf0, 0x11, 0x00


	//----- nvinfo : EIATTR_KPARAM_INFO
	.align		4
.L_13:
        /*0028*/ 	.byte	0x04, 0x17
        /*002a*/ 	.short	(.L_15 - .L_14)
.L_14:
        /*002c*/ 	.word	0x00000000
        /*0030*/ 	.short	0x0005
        /*0032*/ 	.short	0x0028
        /*0034*/ 	.byte	0x00, 0xf0, 0x11, 0x00


	//----- nvinfo : EIATTR_KPARAM_INFO
	.align		4
.L_15:
        /*0038*/ 	.byte	0x04, 0x17
        /*003a*/ 	.short	(.L_17 - .L_16)
.L_16:
        /*003c*/ 	.word	0x00000000
        /*0040*/ 	.short	0x0004
        /*0042*/ 	.short	0x0020
        /*0044*/ 	.byte	0x00, 0xf5, 0x21, 0x00


	//----- nvinfo : EIATTR_KPARAM_INFO
	.align		4
.L_17:
        /*0048*/ 	.byte	0x04, 0x17
        /*004a*/ 	.short	(.L_19 - .L_18)
.L_18:
        /*004c*/ 	.word	0x00000000
        /*0050*/ 	.short	0x0003
        /*0052*/ 	.short	0x0018
        /*0054*/ 	.byte	0x00, 0xf5, 0x21, 0x00


	//----- nvinfo : EIATTR_KPARAM_INFO
	.align		4
.L_19:
        /*0058*/ 	.byte	0x04, 0x17
        /*005a*/ 	.short	(.L_21 - .L_20)
.L_20:
        /*005c*/ 	.word	0x00000000
        /*0060*/ 	.short	0x0002
        /*0062*/ 	.short	0x0010
        /*0064*/ 	.byte	0x00, 0xf5, 0x21, 0x00


	//----- nvinfo : EIATTR_KPARAM_INFO
	.align		4
.L_21:
        /*0068*/ 	.byte	0x04, 0x17
        /*006a*/ 	.short	(.L_23 - .L_22)
.L_22:
        /*006c*/ 	.word	0x00000000
        /*0070*/ 	.short	0x0001
        /*0072*/ 	.short	0x0008
        /*0074*/ 	.byte	0x00, 0xf5, 0x21, 0x00


	//----- nvinfo : EIATTR_KPARAM_INFO
	.align		4
.L_23:
        /*0078*/ 	.byte	0x04, 0x17
        /*007a*/ 	.short	(.L_25 - .L_24)
.L_24:
        /*007c*/ 	.word	0x00000000
        /*0080*/ 	.short	0x0000
        /*0082*/ 	.short	0x0000
        /*0084*/ 	.byte	0x00, 0xf5, 0x21, 0x00


	//----- nvinfo : EIATTR_SPARSE_MMA_MASK
	.align		4
.L_25:
        /*0088*/ 	.byte	0x03, 0x50
        /*008a*/ 	.short	0x0000


	//----- nvinfo : EIATTR_MAXREG_COUNT
	.align		4
        /*008c*/ 	.byte	0x03, 0x1b
        /*008e*/ 	.short	0x00ff


	//----- nvinfo : EIATTR_MERCURY_ISA_VERSION
	.align		4
        /*0090*/ 	.byte	0x03, 0x5f
        /*0092*/ 	.short	0x0101


	//----- nvinfo : EIATTR_VRC_CTA_INIT_COUNT
	.align		4
        /*0094*/ 	.byte	0x02, 0x4a
	.zero		1
	.zero		1


	//----- nvinfo : EIATTR_EXIT_INSTR_OFFSETS
	.align		4
        /*0098*/ 	.byte	0x04, 0x1c
        /*009a*/ 	.short	(.L_27 - .L_26)


	//   ....[0]....
.L_26:
        /*009c*/ 	.word	0x000000c0


	//   ....[1]....
        /*00a0*/ 	.word	0x00000630


	//   ....[2]....
        /*00a4*/ 	.word	0x000006c0


	//   ....[3]....
        /*00a8*/ 	.word	0x00000a50


	//----- nvinfo : EIATTR_CRS_STACK_SIZE
	.align		4
.L_27:
        /*00ac*/ 	.byte	0x04, 0x1e
        /*00ae*/ 	.short	(.L_29 - .L_28)
.L_28:
        /*00b0*/ 	.word	0x00000000


	//----- nvinfo : EIATTR_CBANK_PARAM_SIZE
	.align		4
.L_29:
        /*00b4*/ 	.byte	0x03, 0x19
        /*00b6*/ 	.short	0x0034


	//----- nvinfo : EIATTR_PARAM_CBANK
	.align		4
        /*00b8*/ 	.byte	0x04, 0x0a
        /*00ba*/ 	.short	(.L_31 - .L_30)
	.align		4
.L_30:
        /*00bc*/ 	.word	index@(.nv.constant0._Z6fusionPdS_S_S_S_iii)
        /*00c0*/ 	.short	0x0380
        /*00c2*/ 	.short	0x0034


	//----- nvinfo : EIATTR_SW_WAR
	.align		4
.L_31:
        /*00c4*/ 	.byte	0x04, 0x36
        /*00c6*/ 	.short	(.L_33 - .L_32)
.L_32:
        /*00c8*/ 	.word	0x00000008
.L_33:


//--------------------- .nv.callgraph             --------------------------
	.section	.nv.callgraph,"",@"SHT_CUDA_CALLGRAPH"
	.align	4
	.sectionentsize	8
	.align		4
        /*0000*/ 	.word	0x00000000
	.align		4
        /*0004*/ 	.word	0xffffffff
	.align		4
        /*0008*/ 	.word	0x00000000
	.align		4
        /*000c*/ 	.word	0xfffffffe
	.align		4
        /*0010*/ 	.word	0x00000000
	.align		4
        /*0014*/ 	.word	0xfffffffd
	.align		4
        /*0018*/ 	.word	0x00000000
	.align		4
        /*001c*/ 	.word	0xfffffffc


//--------------------- .text._Z6fusionPdS_S_S_S_iii --------------------------
	.section	.text._Z6fusionPdS_S_S_S_iii,"ax",@progbits
	.align	128
        .global         _Z6fusionPdS_S_S_S_iii
        .type           _Z6fusionPdS_S_S_S_iii,@function
        .size           _Z6fusionPdS_S_S_S_iii,(.L_x_12 - _Z6fusionPdS_S_S_S_iii)
        .other          _Z6fusionPdS_S_S_S_iii,@"STO_CUDA_ENTRY STV_DEFAULT"
_Z6fusionPdS_S_S_S_iii:
.text._Z6fusionPdS_S_S_S_iii:
[----:B------:R-:W-:Y:S01]  /*0000*/  LDC R1, c[0x0][0x37c] ;  /* 0x0000df00ff017b82 */ /* 0x000fe20000000800 */
[----:B------:R-:W0:Y:S01]  /*0010*/  S2R R5, SR_TID.Z ;  /* 0x0000000000057919 */ /* 0x000e220000002300 */
[----:B------:R-:W1:Y:S06]  /*0020*/  LDCU UR9, c[0x0][0x360] ;  /* 0x00006c00ff0977ac */ /* 0x000e6c0008000800 */
[----:B------:R-:W2:Y:S01]  /*0030*/  S2UR UR4, SR_CTAID.Z ;  /* 0x00000000000479c3 */ /* 0x000ea20000002700 */
[----:B------:R-:W3:Y:S07]  /*0040*/  LDCU UR5, c[0x0][0x364] ;  /* 0x00006c80ff0577ac */ /* 0x000eee0008000800 */
[----:B------:R-:W2:Y:S08]  /*0050*/  LDC R0, c[0x0][0x368] ;  /* 0x0000da00ff007b82 */ /* 0x000eb00000000800 */
[----:B------:R-:W4:Y:S01]  /*0060*/  LDC R3, c[0x0][0x3a8] ;  /* 0x0000ea00ff037b82 */ /* 0x000f220000000800 */
[----:B--2---:R-:W-:-:S02]  /*0070*/  IMAD R2, R0, UR4, R0 ;  /* 0x0000000400027c24 */ /* 0x004fc4000f8e0200 */
[----:B0-----:R-:W-:Y:S02]  /*0080*/  IMAD R0, R0, UR4, R5 ;  /* 0x0000000400007c24 */ /* 0x001fe4000f8e0205 */
[----:B----4-:R-:W-:-:S05]  /*0090*/  VIADD R3, R3, 0xfffffffe ;  /* 0xfffffffe03037836 */ /* 0x010fca0000000000 */
[----:B------:R-:W-:-:S04]  /*00a0*/  VIADDMNMX.U32 R3, R2, 0xffffffff, R3, PT ;  /* 0xffffffff02037846 */ /* 0x000fc80003800003 */
[----:B------:R-:W-:-:S13]  /*00b0*/  ISETP.GT.U32.AND P0, PT, R0, R3, PT ;  /* 0x000000030000720c */ /* 0x000fda0003f04070 */
[----:B-1-3--:R-:W-:Y:S05]  /*00c0*/  @P0 EXIT ;  /* 0x000000000000094d */ /* 0x00afea0003800000 */
[----:B------:R-:W0:Y:S01]  /*00d0*/  S2R R4, SR_CTAID.Y ;  /* 0x0000000000047919 */ /* 0x000e220000002600 */
[----:B------:R-:W1:Y:S01]  /*00e0*/  S2UR UR4, SR_CTAID.X ;  /* 0x00000000000479c3 */ /* 0x000e620000002500 */
[----:B------:R-:W2:Y:S01]  /*00f0*/  LDCU UR6, c[0x0][0x3b0] ;  /* 0x00007600ff0677ac */ /* 0x000ea20008000800 */
[----:B------:R-:W-:Y:S01]  /*0100*/  BSSY.RECONVERGENT B0, `(.L_x_0) ;  /* 0x000004f000007945 */ /* 0x000fe20003800200 */
[----:B------:R-:W3:Y:S01]  /*0110*/  S2R R3, SR_TID.X ;  /* 0x0000000000037919 */ /* 0x000ee20000002100 */
[----:B------:R-:W4:Y:S01]  /*0120*/  LDCU.64 UR10, c[0x0][0x358] ;  /* 0x00006b00ff0a77ac */ /* 0x000f220008000a00 */
[----:B------:R-:W5:Y:S03]  /*0130*/  S2R R5, SR_TID.Y ;  /* 0x0000000000057919 */ /* 0x000f660000002200 */
[----:B------:R-:W4:Y:S08]  /*0140*/  LDC R7, c[0x0][0x3ac] ;  /* 0x0000eb00ff077b82 */ /* 0x000f300000000800 */
[----:B------:R-:W5:Y:S01]  /*0150*/  LDC.64 R14, c[0x0][0x3a0] ;  /* 0x0000e800ff0e7b82 */ /* 0x000f620000000a00 */
[----:B--2---:R-:W-:-:S02]  /*0160*/  UIADD3 UR6, UPT, UPT, UR6, -0x2, URZ ;  /* 0xfffffffe06067890 */ /* 0x004fc4000fffe0ff */
[----:B-1----:R-:W-:Y:S01]  /*0170*/  UIMAD UR4, UR4, UR9, URZ ;  /* 0x00000009040472a4 */ /* 0x002fe2000f8e02ff */
[----:B0-----:R-:W-:Y:S02]  /*0180*/  IMAD R4, R4, UR5, RZ ;  /* 0x0000000504047c24 */ /* 0x001fe4000f8e02ff */
[----:B----4-:R-:W-:Y:S02]  /*0190*/  VIADD R6, R7, 0xffffffff ;  /* 0xffffffff07067836 */ /* 0x010fe40000000000 */
[----:B------:R-:W-:Y:S01]  /*01a0*/  VIADD R2, R4, UR5 ;  /* 0x0000000504027c36 */ /* 0x000fe20008000000 */
[----:B------:R-:W-:Y:S02]  /*01b0*/  UIADD3 UR5, UPT, UPT, UR9, -0x1, UR4 ;  /* 0xffffffff09057890 */ /* 0x000fe4000fffe004 */
[----:B---3--:R-:W-:Y:S01]  /*01c0*/  IADD3 R3, PT, PT, R3, UR4, RZ ;  /* 0x0000000403037c10 */ /* 0x008fe2000fffe0ff */
[----:B------:R-:W-:Y:S01]  /*01d0*/  VIADD R25, R2, 0xffffffff ;  /* 0xffffffff02197836 */ /* 0x000fe20000000000 */
[----:B------:R-:W-:Y:S01]  /*01e0*/  UISETP.LT.U32.AND UP0, UPT, UR5, UR6, UPT ;  /* 0x000000060500728c */ /* 0x000fe2000bf01070 */
[----:B-----5:R-:W-:-:S02]  /*01f0*/  IMAD.IADD R4, R4, 0x1, R5 ;  /* 0x0000000104047824 */ /* 0x020fc400078e0205 */
[----:B------:R-:W-:Y:S01]  /*0200*/  IMAD.WIDE.U32 R14, R0, 0x20000, R14 ;  /* 0x00020000000e7825 */ /* 0x000fe200078e000e */
[----:B------:R-:W-:Y:S01]  /*0210*/  ISETP.GE.U32.AND P0, PT, R25, R6, PT ;  /* 0x000000061900720c */ /* 0x000fe20003f06070 */
[----:B------:R-:W-:-:S03]  /*0220*/  USEL UR5, UR5, UR6, UP0 ;  /* 0x0000000605057287 */ /* 0x000fc60008000000 */
[----:B------:R-:W-:-:S03]  /*0230*/  SEL R2, R2, R7, !P0 ;  /* 0x0000000702027207 */ /* 0x000fc60004000000 */
[----:B------:R-:W-:Y:S02]  /*0240*/  ISETP.GT.U32.AND P0, PT, R3, UR5, PT ;  /* 0x0000000503007c0c */ /* 0x000fe4000bf04070 */
[----:B------:R-:W-:-:S05]  /*0250*/  VIADD R5, R2, 0xffffffff ;  /* 0xffffffff02057836 */ /* 0x000fca0000000000 */
[----:B------:R-:W-:-:S13]  /*0260*/  ISETP.GT.U32.OR P0, PT, R4, R5, P0 ;  /* 0x000000050400720c */ /* 0x000fda0000704470 */
[----:B------:R-:W-:Y:S05]  /*0270*/  @P0 BRA `(.L_x_1) ;  /* 0x0000000000dc0947 */ /* 0x000fea0003800000 */
[----:B------:R-:W-:Y:S01]  /*0280*/  IMAD.WIDE.U32 R6, R4, 0x400, R14 ;  /* 0x0000040004067825 */ /* 0x000fe200078e000e */
[----:B------:R-:W0:Y:S03]  /*0290*/  LDC.64 R10, c[0x0][0x398] ;  /* 0x0000e600ff0a7b82 */ /* 0x000e260000000a00 */
[----:B------:R-:W-:-:S05]  /*02a0*/  IMAD.WIDE.U32 R22, R3, 0x8, R6 ;  /* 0x0000000803167825 */ /* 0x000fca00078e0006 */
[----:B------:R-:W1:Y:S01]  /*02b0*/  LDC.64 R18, c[0x0][0x390] ;  /* 0x0000e400ff127b82 */ /* 0x000e620000000a00 */
[----:B------:R-:W2:Y:S04]  /*02c0*/  LDG.E.64.CONSTANT R6, desc[UR10][R22.64+0x20008] ;  /* 0x0200080a16067981 */ /* 0x000ea8000c1e9b00 */
[----:B------:R-:W2:Y:S04]  /*02d0*/  LDG.E.64.CONSTANT R20, desc[UR10][R22.64+0x8] ;  /* 0x0000080a16147981 */ /* 0x000ea8000c1e9b00 */
[----:B------:R-:W3:Y:S04]  /*02e0*/  LDG.E.64.CONSTANT R8, desc[UR10][R22.64+0x20000] ;  /* 0x0200000a16087981 */ /* 0x000ee8000c1e9b00 */
[----:B------:R4:W3:Y:S01]  /*02f0*/  LDG.E.64.CONSTANT R16, desc[UR10][R22.64] ;  /* 0x0000000a16107981 */ /* 0x0008e2000c1e9b00 */
[----:B0-----:R-:W-:-:S04]  /*0300*/  IMAD.WIDE.U32 R10, R0, 0x20000, R10 ;  /* 0x00020000000a7825 */ /* 0x001fc800078e000a */
[----:B------:R-:W-:-:S04]  /*0310*/  IMAD.WIDE.U32 R10, R4, 0x400, R10 ;  /* 0x00000400040a7825 */ /* 0x000fc800078e000a */
[----:B------:R-:W-:-:S05]  /*0320*/  IMAD.WIDE.U32 R26, R3, 0x8, R10 ;  /* 0x00000008031a7825 */ /* 0x000fca00078e000a */
[----:B------:R-:W5:Y:S04]  /*0330*/  LDG.E.64.CONSTANT R12, desc[UR10][R26.64+0x8] ;  /* 0x0000080a1a0c7981 */ /* 0x000f68000c1e9b00 */
[----:B------:R0:W5:Y:S01]  /*0340*/  LDG.E.64.CONSTANT R10, desc[UR10][R26.64] ;  /* 0x0000000a1a0a7981 */ /* 0x000162000c1e9b00 */
[----:B-1----:R-:W-:-:S04]  /*0350*/  IMAD.WIDE.U32 R18, R0, 0x20000, R18 ;  /* 0x0002000000127825 */ /* 0x002fc800078e0012 */
[----:B------:R-:W-:-:S04]  /*0360*/  IMAD.WIDE.U32 R18, R4, 0x400, R18 ;  /* 0x0000040004127825 */ /* 0x000fc800078e0012 */
[----:B------:R-:W-:-:S05]  /*0370*/  IMAD.WIDE.U32 R18, R3, 0x8, R18 ;  /* 0x0000000803127825 */ /* 0x000fca00078e0012 */
[----:B------:R-:W5:Y:S04]  /*0380*/  LDG.E.64.CONSTANT R28, desc[UR10][R18.64+0x8] ;  /* 0x0000080a121c7981 */ /* 0x000f68000c1e9b00 */
[----:B------:R-:W5:Y:S01]  /*0390*/  LDG.E.64.CONSTANT R18, desc[UR10][R18.64] ;  /* 0x0000000a12127981 */ /* 0x000f62000c1e9b00 */
[----:B----4-:R-:W-:Y:S01]  /*03a0*/  IMAD.MOV.U32 R22, RZ, RZ, 0x1 ;  /* 0x00000001ff167424 */ /* 0x010fe200078e00ff */
[----:B------:R-:W-:Y:S01]  /*03b0*/  BSSY.RECONVERGENT B1, `(.L_x_2) ;  /* 0x000001d000017945 */ /* 0x000fe20003800200 */
[----:B--2---:R-:W-:Y:S02]  /*03c0*/  DADD R20, R6, R20 ;  /* 0x0000000006147229 */ /* 0x004fe40000000014 */
[----:B---3--:R-:W-:-:S08]  /*03d0*/  DADD R6, R8, -R16 ;  /* 0x0000000008067229 */ /* 0x008fd00000000810 */
[----:B------:R-:W-:-:S06]  /*03e0*/  DADD R6, R20, R6 ;  /* 0x0000000014067229 */ /* 0x000fcc0000000006 */
[----:B------:R-:W0:Y:S01]  /*03f0*/  MUFU.RCP64H R23, R7 ;  /* 0x0000000700177308 */ /* 0x000e220000001800 */
[----:B------:R-:W-:Y:S02]  /*0400*/  DADD R8, R8, R16 ;  /* 0x0000000008087229 */ /* 0x000fe40000000010 */
[----:B0-----:R-:W-:-:S08]  /*0410*/  DFMA R26, -R6, R22, 1 ;  /* 0x3ff00000061a742b */ /* 0x001fd00000000116 */
[----:B------:R-:W-:Y:S02]  /*0420*/  DFMA R26, R26, R26, R26 ;  /* 0x0000001a1a1a722b */ /* 0x000fe4000000001a */
[----:B-----5:R-:W-:-:S06]  /*0430*/  DADD R10, R12, R10 ;  /* 0x000000000c0a7229 */ /* 0x020fcc000000000a */
[----:B------:R-:W-:Y:S02]  /*0440*/  DFMA R26, R22, R26, R22 ;  /* 0x0000001a161a722b */ /* 0x000fe40000000016 */
[----:B------:R-:W-:Y:S02]  /*0450*/  DADD R8, R8, -R20 ;  /* 0x0000000008087229 */ /* 0x000fe40000000814 */
[----:B------:R-:W-:-:S04]  /*0460*/  DMUL R10, R10, 0.5 ;  /* 0x3fe000000a0a7828 */ /* 0x000fc80000000000 */
[----:B------:R-:W-:-:S04]  /*0470*/  DFMA R12, -R6, R26, 1 ;  /* 0x3ff00000060c742b */ /* 0x000fc8000000011a */
[----:B------:R-:W-:-:S04]  /*0480*/  DMUL R10, R10, R8 ;  /* 0x000000080a0a7228 */ /* 0x000fc80000000000 */
[----:B------:R-:W-:-:S08]  /*0490*/  DFMA R12, R26, R12, R26 ;  /* 0x0000000c1a0c722b */ /* 0x000fd0000000001a */
[----:B------:R-:W-:-:S08]  /*04a0*/  DMUL R8, R10, R12 ;  /* 0x0000000c0a087228 */ /* 0x000fd00000000000 */
[----:B------:R-:W-:-:S08]  /*04b0*/  DFMA R16, -R6, R8, R10 ;  /* 0x000000080610722b */ /* 0x000fd0000000010a */
[----:B------:R-:W-:Y:S01]  /*04c0*/  DFMA R8, R12, R16, R8 ;  /* 0x000000100c08722b */ /* 0x000fe20000000008 */
[----:B------:R-:W-:-:S09]  /*04d0*/  FSETP.GEU.AND P1, PT, |R11|, 6.5827683646048100446e-37, PT ;  /* 0x036000000b00780b */ /* 0x000fd20003f2e200 */
[----:B------:R-:W-:-:S05]  /*04e0*/  FFMA R2, RZ, R7, R9 ;  /* 0x00000007ff027223 */ /* 0x000fca0000000009 */
[----:B------:R-:W-:Y:S01]  /*04f0*/  FSETP.GT.AND P0, PT, |R2|, 1.469367938527859385e-39, PT ;  /* 0x001000000200780b */ /* 0x000fe20003f04200 */
[----:B------:R-:W-:-:S12]  /*0500*/  DADD R12, R28, -R18 ;  /* 0x000000001c0c7229 */ /* 0x000fd80000000812 */
[----:B------:R-:W-:Y:S05]  /*0510*/  @P0 BRA P1, `(.L_x_3) ;  /* 0x0000000000180947 */ /* 0x000fea0000800000 */
[----:B------:R-:W-:Y:S01]  /*0520*/  MOV R16, R10 ;  /* 0x0000000a00107202 */ /* 0x000fe20000000f00 */
[----:B------:R-:W-:Y:S01]  /*0530*/  IMAD.MOV.U32 R5, RZ, RZ, R11 ;  /* 0x000000ffff057224 */ /* 0x000fe200078e000b */
[----:B------:R-:W-:Y:S01]  /*0540*/  MOV R2, 0x580 ;  /* 0x0000058000027802 */ /* 0x000fe20000000f00 */
[----:B------:R-:W-:Y:S02]  /*0550*/  IMAD.MOV.U32 R8, RZ, RZ, R6 ;  /* 0x000000ffff087224 */ /* 0x000fe400078e0006 */
[----:B------:R-:W-:-:S07]  /*0560*/  IMAD.MOV.U32 R9, RZ, RZ, R7 ;  /* 0x000000ffff097224 */ /* 0x000fce00078e0007 */
[----:B------:R-:W-:Y:S05]  /*0570*/  CALL.REL.NOINC `($__internal_0_$__cuda_sm20_div_rn_f64_full) ;  /* 0x0000000400387944 */ /* 0x000fea0003c00000 */
.L_x_3:
[----:B------:R-:W-:Y:S05]  /*0580*/  BSYNC.RECONVERGENT B1 ;  /* 0x0000000000017941 */ /* 0x000fea0003800200 */
.L_x_2:
[----:B------:R-:W0:Y:S01]  /*0590*/  LDC.64 R6, c[0x0][0x380] ;  /* 0x0000e000ff067b82 */ /* 0x000e220000000a00 */
[----:B------:R-:W-:Y:S01]  /*05a0*/  DADD R12, R12, R8 ;  /* 0x000000000c0c7229 */ /* 0x000fe20000000008 */
[----:B0-----:R-:W-:-:S04]  /*05b0*/  IMAD.WIDE.U32 R6, R0, 0x20000, R6 ;  /* 0x0002000000067825 */ /* 0x001fc800078e0006 */
[----:B------:R-:W-:-:S04]  /*05c0*/  IMAD.WIDE.U32 R6, R4, 0x400, R6 ;  /* 0x0000040004067825 */ /* 0x000fc800078e0006 */
[----:B------:R-:W-:-:S05]  /*05d0*/  IMAD.WIDE.U32 R6, R3, 0x8, R6 ;  /* 0x0000000803067825 */ /* 0x000fca00078e0006 */
[----:B------:R0:W-:Y:S02]  /*05e0*/  STG.E.64 desc[UR10][R6.64], R12 ;  /* 0x0000000c06007986 */ /* 0x0001e4000c101b0a */
.L_x_1:
[----:B------:R-:W-:Y:S05]  /*05f0*/  BSYNC.RECONVERGENT B0 ;  /* 0x0000000000007941 */ /* 0x000fea0003800200 */
.L_x_0:
[----:B------:R-:W1:Y:S02]  /*0600*/  LDC R2, c[0x0][0x3ac] ;  /* 0x0000eb00ff027b82 */ /* 0x000e640000000800 */
[----:B-1----:R-:W-:-:S04]  /*0610*/  VIADDMNMX.U32 R25, R2, 0xfffffffe, R25, PT ;  /* 0xfffffffe02197846 */ /* 0x002fc80003800019 */
[----:B------:R-:W-:-:S13]  /*0620*/  ISETP.GT.U32.AND P0, PT, R4, R25, PT ;  /* 0x000000190400720c */ /* 0x000fda0003f04070 */
[----:B------:R-:W-:Y:S05]  /*0630*/  @P0 EXIT ;  /* 0x000000000000094d */ /* 0x000fea0003800000 */
[----:B------:R-:W1:Y:S01]  /*0640*/  LDCU UR6, c[0x0][0x3b0] ;  /* 0x00007600ff0677ac */ /* 0x000e620008000800 */
[----:B------:R-:W-:-:S04]  /*0650*/  UIADD3 UR5, UPT, UPT, UR4, UR9, URZ ;  /* 0x0000000904057290 */ /* 0x000fc8000fffe0ff */
[----:B------:R-:W-:Y:S02]  /*0660*/  UIADD3 UR7, UPT, UPT, UR5, -0x1, URZ ;  /* 0xffffffff05077890 */ /* 0x000fe4000fffe0ff */
[----:B-1----:R-:W-:-:S04]  /*0670*/  UIADD3 UR8, UPT, UPT, UR6, -0x1, URZ ;  /* 0xffffffff06087890 */ /* 0x002fc8000fffe0ff */
[----:B------:R-:W-:-:S04]  /*0680*/  UISETP.GE.U32.AND UP0, UPT, UR7, UR8, UPT ;  /* 0x000000080700728c */ /* 0x000fc8000bf06070 */
[----:B------:R-:W-:-:S04]  /*0690*/  USEL UR5, UR5, UR6, !UP0 ;  /* 0x0000000605057287 */ /* 0x000fc8000c000000 */
[----:B------:R-:W-:-:S06]  /*06a0*/  UIADD3 UR5, UPT, UPT, UR5, -0x1, URZ ;  /* 0xffffffff05057890 */ /* 0x000fcc000fffe0ff */
[----:B------:R-:W-:-:S13]  /*06b0*/  ISETP.GT.U32.AND P0, PT, R3, UR5, PT ;  /* 0x0000000503007c0c */ /* 0x000fda000bf04070 */
[----:B------:R-:W-:Y:S05]  /*06c0*/  @P0 EXIT ;  /* 0x000000000000094d */ /* 0x000fea0003800000 */
[----:B------:R-:W-:Y:S01]  /*06d0*/  IMAD.WIDE.U32 R14, R4, 0x400, R14 ;  /* 0x00000400040e7825 */ /* 0x000fe200078e000e */
[----:B0-----:R-:W0:Y:S03]  /*06e0*/  LDC.64 R6, c[0x0][0x398] ;  /* 0x0000e600ff067b82 */ /* 0x001e260000000a00 */
[----:B------:R-:W-:-:S05]  /*06f0*/  IMAD.WIDE.U32 R12, R3, 0x8, R14 ;  /* 0x00000008030c7825 */ /* 0x000fca00078e000e */
[----:B------:R-:W1:Y:S01]  /*0700*/  LDC.64 R8, c[0x0][0x390] ;  /* 0x0000e400ff087b82 */ /* 0x000e620000000a00 */
[----:B------:R-:W2:Y:S04]  /*0710*/  LDG.E.64.CONSTANT R20, desc[UR10][R12.64+0x20008] ;  /* 0x0200080a0c147981 */ /* 0x000ea8000c1e9b00 */
[----:B------:R-:W2:Y:S04]  /*0720*/  LDG.E.64.CONSTANT R10, desc[UR10][R12.64+0x8] ;  /* 0x0000080a0c0a7981 */ /* 0x000ea8000c1e9b00 */
[----:B------:R-:W3:Y:S04]  /*0730*/  LDG.E.64.CONSTANT R16, desc[UR10][R12.64+0x20000] ;  /* 0x0200000a0c107981 */ /* 0x000ee8000c1e9b00 */
[----:B------:R-:W3:Y:S01]  /*0740*/  LDG.E.64.CONSTANT R18, desc[UR10][R12.64] ;  /* 0x0000000a0c127981 */ /* 0x000ee2000c1e9b00 */
[----:B0-----:R-:W-:-:S04]  /*0750*/  IMAD.WIDE.U32 R6, R0, 0x20000, R6 ;  /* 0x0002000000067825 */ /* 0x001fc800078e0006 */
[----:B------:R-:W-:-:S04]  /*0760*/  IMAD.WIDE.U32 R6, R4, 0x400, R6 ;  /* 0x0000040004067825 */ /* 0x000fc800078e0006 */
[----:B------:R-:W-:-:S05]  /*0770*/  IMAD.WIDE.U32 R26, R3, 0x8, R6 ;  /* 0x00000008031a7825 */ /* 0x000fca00078e0006 */
[----:B------:R-:W4:Y:S04]  /*0780*/  LDG.E.64.CONSTANT R6, desc[UR10][R26.64+0x8] ;  /* 0x0000080a1a067981 */ /* 0x000f28000c1e9b00 */
[----:B------:R0:W4:Y:S01]  /*0790*/  LDG.E.64.CONSTANT R14, desc[UR10][R26.64] ;  /* 0x0000000a1a0e7981 */ /* 0x000122000c1e9b00 */
[----:B-1----:R-:W-:-:S04]  /*07a0*/  IMAD.WIDE.U32 R8, R0, 0x20000, R8 ;  /* 0x0002000000087825 */ /* 0x002fc800078e0008 */
[----:B------:R-:W-:-:S04]  /*07b0*/  IMAD.WIDE.U32 R8, R4, 0x400, R8 ;  /* 0x0000040004087825 */ /* 0x000fc800078e0008 */
[----:B------:R-:W-:-:S05]  /*07c0*/  IMAD.WIDE.U32 R24, R3, 0x8, R8 ;  /* 0x0000000803187825 */ /* 0x000fca00078e0008 */
[----:B------:R-:W5:Y:S04]  /*07d0*/  LDG.E.64.CONSTANT R8, desc[UR10][R24.64+0x8] ;  /* 0x0000080a18087981 */ /* 0x000f68000c1e9b00 */
[----:B------:R-:W5:Y:S01]  /*07e0*/  LDG.E.64.CONSTANT R12, desc[UR10][R24.64] ;  /* 0x0000000a180c7981 */ /* 0x000f62000c1e9b00 */
[----:B------:R-:W-:Y:S01]  /*07f0*/  MOV R22, 0x1 ;  /* 0x0000000100167802 */ /* 0x000fe20000000f00 */
        /* <DEDUP_REMOVED lines=8> */
[----:B----4-:R-:W-:-:S06]  /*0880*/  DADD R6, R6, R14 ;  /* 0x0000000006067229 */ /* 0x010fcc000000000e */
        /* <DEDUP_REMOVED lines=12> */
[----:B-----5:R-:W-:-:S12]  /*0950*/  DADD R12, R8, -R12 ;  /* 0x00000000080c7229 */ /* 0x020fd8000000080c */
[----:B------:R-:W-:Y:S05]  /*0960*/  @P0 BRA P1, `(.L_x_5) ;  /* 0x00000000001c0947 */ /* 0x000fea0000800000 */
[----:B------:R-:W-:Y:S01]  /*0970*/  IMAD.MOV.U32 R5, RZ, RZ, R17 ;  /* 0x000000ffff057224 */ /* 0x000fe200078e0011 */
[----:B------:R-:W-:Y:S01]  /*0980*/  MOV R2, 0x9c0 ;  /* 0x000009c000027802 */ /* 0x000fe20000000f00 */
[----:B------:R-:W-:Y:S02]  /*0990*/  IMAD.MOV.U32 R8, RZ, RZ, R10 ;  /* 0x000000ffff087224 */ /* 0x000fe400078e000a */
[----:B------:R-:W-:-:S07]  /*09a0*/  IMAD.MOV.U32 R9, RZ, RZ, R11 ;  /* 0x000000ffff097224 */ /* 0x000fce00078e000b */
[----:B------:R-:W-:Y:S05]  /*09b0*/  CALL.REL.NOINC `($__internal_0_$__cuda_sm20_div_rn_f64_full) ;  /* 0x0000000000287944 */ /* 0x000fea0003c00000 */
[----:B------:R-:W-:Y:S01]  /*09c0*/  MOV R6, R8 ;  /* 0x0000000800067202 */ /* 0x000fe20000000f00 */
[----:B------:R-:W-:-:S07]  /*09d0*/  IMAD.MOV.U32 R7, RZ, RZ, R9 ;  /* 0x000000ffff077224 */ /* 0x000fce00078e0009 */
.L_x_5:
[----:B------:R-:W-:Y:S05]  /*09e0*/  BSYNC.RECONVERGENT B0 ;  /* 0x0000000000007941 */ /* 0x000fea0003800200 */
.L_x_4:
[----:B------:R-:W0:Y:S01]  /*09f0*/  LDC.64 R8, c[0x0][0x388] ;  /* 0x0000e200ff087b82 */ /* 0x000e220000000a00 */
[----:B------:R-:W-:Y:S01]  /*0a00*/  DADD R12, R12, R6 ;  /* 0x000000000c0c7229 */ /* 0x000fe20000000006 */
[----:B0-----:R-:W-:-:S04]  /*0a10*/  IMAD.WIDE.U32 R8, R0, 0x20000, R8 ;  /* 0x0002000000087825 */ /* 0x001fc800078e0008 */
[----:B------:R-:W-:-:S04]  /*0a20*/  IMAD.WIDE.U32 R8, R4, 0x400, R8 ;  /* 0x0000040004087825 */ /* 0x000fc800078e0008 */
[----:B------:R-:W-:-:S05]  /*0a30*/  IMAD.WIDE.U32 R8, R3, 0x8, R8 ;  /* 0x0000000803087825 */ /* 0x000fca00078e0008 */
[----:B------:R-:W-:Y:S01]  /*0a40*/  STG.E.64 desc[UR10][R8.64], R12 ;  /* 0x0000000c08007986 */ /* 0x000fe2000c101b0a */
[----:B------:R-:W-:Y:S05]  /*0a50*/  EXIT ;  /* 0x000000000000794d */ /* 0x000fea0003800000 */
        .weak           $__internal_0_$__cuda_sm20_div_rn_f64_full
        .type           $__internal_0_$__cuda_sm20_div_rn_f64_full,@function
        .size           $__internal_0_$__cuda_sm20_div_rn_f64_full,(.L_x_12 - $__internal_0_$__cuda_sm20_div_rn_f64_full)
$__internal_0_$__cuda_sm20_div_rn_f64_full:
[C---:B------:R-:W-:Y:S01]  /*0a60*/  FSETP.GEU.AND P0, PT, |R9|.reuse, 1.469367938527859385e-39, PT ;  /* 0x001000000900780b */ /* 0x040fe20003f0e200 */
[----:B------:R-:W-:Y:S01]  /*0a70*/  IMAD.MOV.U32 R6, RZ, RZ, R16 ;  /* 0x000000ffff067224 */ /* 0x000fe200078e0010 */
[----:B------:R-:W-:Y:S01]  /*0a80*/  LOP3.LUT R10, R9, 0x800fffff, RZ, 0xc0, !PT ;  /* 0x800fffff090a7812 */ /* 0x000fe200078ec0ff */
[----:B------:R-:W-:Y:S01]  /*0a90*/  IMAD.MOV.U32 R16, RZ, RZ, 0x1 ;  /* 0x00000001ff107424 */ /* 0x000fe200078e00ff */
[----:B------:R-:W-:Y:S01]  /*0aa0*/  MOV R7, R5 ;  /* 0x0000000500077202 */ /* 0x000fe20000000f00 */
[----:B------:R-:W-:Y:S01]  /*0ab0*/  IMAD.MOV.U32 R24, RZ, RZ, 0x1ca00000 ;  /* 0x1ca00000ff187424 */ /* 0x000fe200078e00ff */
[----:B------:R-:W-:Y:S01]  /*0ac0*/  LOP3.LUT R11, R10, 0x3ff00000, RZ, 0xfc, !PT ;  /* 0x3ff000000a0b7812 */ /* 0x000fe200078efcff */
[----:B------:R-:W-:Y:S01]  /*0ad0*/  IMAD.MOV.U32 R10, RZ, RZ, R8 ;  /* 0x000000ffff0a7224 */ /* 0x000fe200078e0008 */
[C---:B------:R-:W-:Y:S01]  /*0ae0*/  FSETP.GEU.AND P2, PT, |R7|.reuse, 1.469367938527859385e-39, PT ;  /* 0x001000000700780b */ /* 0x040fe20003f4e200 */
[----:B------:R-:W-:Y:S01]  /*0af0*/  BSSY.RECONVERGENT B2, `(.L_x_6) ;  /* 0x0000050000027945 */ /* 0x000fe20003800200 */
[----:B------:R-:W-:-:S02]  /*0b00*/  LOP3.LUT R5, R7, 0x7ff00000, RZ, 0xc0, !PT ;  /* 0x7ff0000007057812 */ /* 0x000fc400078ec0ff */
[----:B------:R-:W-:Y:S01]  /*0b10*/  LOP3.LUT R26, R9, 0x7ff00000, RZ, 0xc0, !PT ;  /* 0x7ff00000091a7812 */ /* 0x000fe200078ec0ff */
[----:B------:R-:W-:-:S03]  /*0b20*/  @!P0 DMUL R10, R8, 8.98846567431157953865e+307 ;  /* 0x7fe00000080a8828 */ /* 0x000fc60000000000 */
[----:B------:R-:W-:-:S03]  /*0b30*/  ISETP.GE.U32.AND P1, PT, R5, R26, PT ;  /* 0x0000001a0500720c */ /* 0x000fc60003f26070 */
[----:B------:R-:W0:Y:S02]  /*0b40*/  MUFU.RCP64H R17, R11 ;  /* 0x0000000b00117308 */ /* 0x000e240000001800 */
[----:B------:R-:W-:Y:S02]  /*0b50*/  @!P2 LOP3.LUT R18, R9, 0x7ff00000, RZ, 0xc0, !PT ;  /* 0x7ff000000912a812 */ /* 0x000fe400078ec0ff */
[----:B------:R-:W-:Y:S02]  /*0b60*/  @!P0 LOP3.LUT R26, R11, 0x7ff00000, RZ, 0xc0, !PT ;  /* 0x7ff000000b1a8812 */ /* 0x000fe400078ec0ff */
[----:B------:R-:W-:-:S04]  /*0b70*/  @!P2 ISETP.GE.U32.AND P3, PT, R5, R18, PT ;  /* 0x000000120500a20c */ /* 0x000fc80003f66070 */
[----:B------:R-:W-:-:S04]  /*0b80*/  @!P2 SEL R19, R24, 0x63400000, !P3 ;  /* 0x634000001813a807 */ /* 0x000fc80005800000 */
[----:B------:R-:W-:Y:S01]  /*0b90*/  @!P2 LOP3.LUT R22, R19, 0x80000000, R7, 0xf8, !PT ;  /* 0x800000001316a812 */ /* 0x000fe200078ef807 */
[----:B0-----:R-:W-:-:S03]  /*0ba0*/  DFMA R20, R16, -R10, 1 ;  /* 0x3ff000001014742b */ /* 0x001fc6000000080a */
[----:B------:R-:W-:Y:S02]  /*0bb0*/  @!P2 LOP3.LUT R23, R22, 0x100000, RZ, 0xfc, !PT ;  /* 0x001000001617a812 */ /* 0x000fe400078efcff */
[----:B------:R-:W-:-:S03]  /*0bc0*/  @!P2 MOV R22, RZ ;  /* 0x000000ff0016a202 */ /* 0x000fc60000000f00 */
[----:B------:R-:W-:-:S08]  /*0bd0*/  DFMA R20, R20, R20, R20 ;  /* 0x000000141414722b */ /* 0x000fd00000000014 */
[----:B------:R-:W-:Y:S01]  /*0be0*/  DFMA R20, R16, R20, R16 ;  /* 0x000000141014722b */ /* 0x000fe20000000010 */
[----:B------:R-:W-:Y:S01]  /*0bf0*/  SEL R17, R24, 0x63400000, !P1 ;  /* 0x6340000018117807 */ /* 0x000fe20004800000 */
[----:B------:R-:W-:-:S03]  /*0c00*/  IMAD.MOV.U32 R16, RZ, RZ, R6 ;  /* 0x000000ffff107224 */ /* 0x000fc600078e0006 */
[----:B------:R-:W-:-:S03]  /*0c10*/  LOP3.LUT R17, R17, 0x800fffff, R7, 0xf8, !PT ;  /* 0x800fffff11117812 */ /* 0x000fc600078ef807 */
[----:B------:R-:W-:-:S03]  /*0c20*/  DFMA R18, R20, -R10, 1 ;  /* 0x3ff000001412742b */ /* 0x000fc6000000080a */
[----:B------:R-:W-:-:S05]  /*0c30*/  @!P2 DFMA R16, R16, 2, -R22 ;  /* 0x400000001010a82b */ /* 0x000fca0000000816 */
[----:B------:R-:W-:-:S08]  /*0c40*/  DFMA R18, R20, R18, R20 ;  /* 0x000000121412722b */ /* 0x000fd00000000014 */
[----:B------:R-:W-:-:S08]  /*0c50*/  DMUL R20, R18, R16 ;  /* 0x0000001012147228 */ /* 0x000fd00000000000 */
[----:B------:R-:W-:-:S08]  /*0c60*/  DFMA R22, R20, -R10, R16 ;  /* 0x8000000a1416722b */ /* 0x000fd00000000010 */
[----:B------:R-:W-:Y:S01]  /*0c70*/  DFMA R22, R18, R22, R20 ;  /* 0x000000161216722b */ /* 0x000fe20000000014 */
[----:B------:R-:W-:Y:S01]  /*0c80*/  IMAD.MOV.U32 R20, RZ, RZ, R5 ;  /* 0x000000ffff147224 */ /* 0x000fe200078e0005 */
[----:B------:R-:W-:Y:S01]  /*0c90*/  @!P2 LOP3.LUT R20, R17, 0x7ff00000, RZ, 0xc0, !PT ;  /* 0x7ff000001114a812 */ /* 0x000fe200078ec0ff */
[----:B------:R-:W-:-:S04]  /*0ca0*/  VIADD R19, R26, 0xffffffff ;  /* 0xffffffff1a137836 */ /* 0x000fc80000000000 */
[----:B------:R-:W-:-:S05]  /*0cb0*/  VIADD R18, R20, 0xffffffff ;  /* 0xffffffff14127836 */ /* 0x000fca0000000000 */
[----:B------:R-:W-:-:S04]  /*0cc0*/  ISETP.GT.U32.AND P0, PT, R18, 0x7feffffe, PT ;  /* 0x7feffffe1200780c */ /* 0x000fc80003f04070 */
[----:B------:R-:W-:-:S13]  /*0cd0*/  ISETP.GT.U32.OR P0, PT, R19, 0x7feffffe, P0 ;  /* 0x7feffffe1300780c */ /* 0x000fda0000704470 */
[----:B------:R-:W-:Y:S05]  /*0ce0*/  @P0 BRA `(.L_x_7) ;  /* 0x00000000006c0947 */ /* 0x000fea0003800000 */
[----:B------:R-:W-:-:S04]  /*0cf0*/  LOP3.LUT R18, R9, 0x7ff00000, RZ, 0xc0, !PT ;  /* 0x7ff0000009127812 */ /* 0x000fc800078ec0ff */
[CC--:B------:R-:W-:Y:S02]  /*0d00*/  VIADDMNMX R6, R5.reuse, -R18.reuse, 0xb9600000, !PT ;  /* 0xb960000005067446 */ /* 0x0c0fe40007800912 */
[----:B------:R-:W-:Y:S02]  /*0d10*/  ISETP.GE.U32.AND P0, PT, R5, R18, PT ;  /* 0x000000120500720c */ /* 0x000fe40003f06070 */
[----:B------:R-:W-:Y:S01]  /*0d20*/  VIMNMX R5, PT, PT, R6, 0x46a00000, PT ;  /* 0x46a0000006057848 */ /* 0x000fe20003fe0100 */
[----:B------:R-:W-:Y:S01]  /*0d30*/  IMAD.MOV.U32 R6, RZ, RZ, RZ ;  /* 0x000000ffff067224 */ /* 0x000fe200078e00ff */
[----:B------:R-:W-:-:S04]  /*0d40*/  SEL R24, R24, 0x63400000, !P0 ;  /* 0x6340000018187807 */ /* 0x000fc80004000000 */
[----:B------:R-:W-:-:S05]  /*0d50*/  IADD3 R5, PT, PT, -R24, R5, RZ ;  /* 0x0000000518057210 */ /* 0x000fca0007ffe1ff */
[----:B------:R-:W-:-:S06]  /*0d60*/  VIADD R7, R5, 0x7fe00000 ;  /* 0x7fe0000005077836 */ /* 0x000fcc0000000000 */
[----:B------:R-:W-:-:S10]  /*0d70*/  DMUL R18, R22, R6 ;  /* 0x0000000616127228 */ /* 0x000fd40000000000 */
[----:B------:R-:W-:-:S13]  /*0d80*/  FSETP.GTU.AND P0, PT, |R19|, 1.469367938527859385e-39, PT ;  /* 0x001000001300780b */ /* 0x000fda0003f0c200 */
[----:B------:R-:W-:Y:S05]  /*0d90*/  @P0 BRA `(.L_x_8) ;  /* 0x0000000000940947 */ /* 0x000fea0003800000 */
[----:B------:R-:W-:Y:S01]  /*0da0*/  DFMA R10, R22, -R10, R16 ;  /* 0x8000000a160a722b */ /* 0x000fe20000000010 */
[----:B------:R-:W-:-:S09]  /*0db0*/  IMAD.MOV.U32 R8, RZ, RZ, RZ ;  /* 0x000000ffff087224 */ /* 0x000fd200078e00ff */
[C---:B------:R-:W-:Y:S02]  /*0dc0*/  FSETP.NEU.AND P0, PT, R11.reuse, RZ, PT ;  /* 0x000000ff0b00720b */ /* 0x040fe40003f0d000 */
[----:B------:R-:W-:-:S04]  /*0dd0*/  LOP3.LUT R17, R11, 0x80000000, R9, 0x48, !PT ;  /* 0x800000000b117812 */ /* 0x000fc800078e4809 */
[----:B------:R-:W-:-:S07]  /*0de0*/  LOP3.LUT R9, R17, R7, RZ, 0xfc, !PT ;  /* 0x0000000711097212 */ /* 0x000fce00078efcff */
[----:B------:R-:W-:Y:S05]  /*0df0*/  @!P0 BRA `(.L_x_8) ;  /* 0x00000000007c8947 */ /* 0x000fea0003800000 */
[C---:B------:R-:W-:Y:S01]  /*0e00*/  IADD3 R7, PT, PT, -R5.reuse, RZ, RZ ;  /* 0x000000ff05077210 */ /* 0x040fe20007ffe1ff */
[----:B------:R-:W-:Y:S01]  /*0e10*/  IMAD.MOV.U32 R6, RZ, RZ, RZ ;  /* 0x000000ffff067224 */ /* 0x000fe200078e00ff */
[----:B------:R-:W-:Y:S01]  /*0e20*/  DMUL.RP R8, R22, R8 ;  /* 0x0000000816087228 */ /* 0x000fe20000008000 */
[----:B------:R-:W-:-:S04]  /*0e30*/  IADD3 R5, PT, PT, -R5, -0x43300000, RZ ;  /* 0xbcd0000005057810 */ /* 0x000fc80007ffe1ff */
[----:B------:R-:W-:-:S05]  /*0e40*/  DFMA R6, R18, -R6, R22 ;  /* 0x800000061206722b */ /* 0x000fca0000000016 */
[----:B------:R-:W-:-:S05]  /*0e50*/  LOP3.LUT R17, R9, R17, RZ, 0x3c, !PT ;  /* 0x0000001109117212 */ /* 0x000fca00078e3cff */
[----:B------:R-:W-:-:S04]  /*0e60*/  FSETP.NEU.AND P0, PT, |R7|, R5, PT ;  /* 0x000000050700720b */ /* 0x000fc80003f0d200 */
[----:B------:R-:W-:Y:S02]  /*0e70*/  FSEL R18, R8, R18, !P0 ;  /* 0x0000001208127208 */ /* 0x000fe40004000000 */
[----:B------:R-:W-:Y:S01]  /*0e80*/  FSEL R19, R17, R19, !P0 ;  /* 0x0000001311137208 */ /* 0x000fe20004000000 */
[----:B------:R-:W-:Y:S06]  /*0e90*/  BRA `(.L_x_8) ;  /* 0x0000000000547947 */ /* 0x000fec0003800000 */
.L_x_7:
[----:B------:R-:W-:-:S14]  /*0ea0*/  DSETP.NAN.AND P0, PT, R6, R6, PT ;  /* 0x000000060600722a */ /* 0x000fdc0003f08000 */
[----:B------:R-:W-:Y:S05]  /*0eb0*/  @P0 BRA `(.L_x_9) ;  /* 0x0000000000440947 */ /* 0x000fea0003800000 */
[----:B------:R-:W-:-:S14]  /*0ec0*/  DSETP.NAN.AND P0, PT, R8, R8, PT ;  /* 0x000000080800722a */ /* 0x000fdc0003f08000 */
[----:B------:R-:W-:Y:S05]  /*0ed0*/  @P0 BRA `(.L_x_10) ;  /* 0x0000000000300947 */ /* 0x000fea0003800000 */
[----:B------:R-:W-:Y:S01]  /*0ee0*/  ISETP.NE.AND P0, PT, R20, R26, PT ;  /* 0x0000001a1400720c */ /* 0x000fe20003f05270 */
[----:B------:R-:W-:Y:S02]  /*0ef0*/  IMAD.MOV.U32 R18, RZ, RZ, 0x0 ;  /* 0x00000000ff127424 */ /* 0x000fe400078e00ff */
[----:B------:R-:W-:-:S10]  /*0f00*/  IMAD.MOV.U32 R19, RZ, RZ, -0x80000 ;  /* 0xfff80000ff137424 */ /* 0x000fd400078e00ff */
[----:B------:R-:W-:Y:S05]  /*0f10*/  @!P0 BRA `(.L_x_8) ;  /* 0x0000000000348947 */ /* 0x000fea0003800000 */
[----:B------:R-:W-:Y:S02]  /*0f20*/  ISETP.NE.AND P0, PT, R20, 0x7ff00000, PT ;  /* 0x7ff000001400780c */ /* 0x000fe40003f05270 */
[----:B------:R-:W-:Y:S02]  /*0f30*/  LOP3.LUT R19, R7, 0x80000000, R9, 0x48, !PT ;  /* 0x8000000007137812 */ /* 0x000fe400078e4809 */
[----:B------:R-:W-:-:S13]  /*0f40*/  ISETP.EQ.OR P0, PT, R26, RZ, !P0 ;  /* 0x000000ff1a00720c */ /* 0x000fda0004702670 */
[----:B------:R-:W-:Y:S02]  /*0f50*/  @P0 LOP3.LUT R5, R19, 0x7ff00000, RZ, 0xfc, !PT ;  /* 0x7ff0000013050812 */ /* 0x000fe400078efcff */
[----:B------:R-:W-:Y:S01]  /*0f60*/  @!P0 MOV R18, RZ ;  /* 0x000000ff00128202 */ /* 0x000fe20000000f00 */
[----:B------:R-:W-:Y:S02]  /*0f70*/  @P0 IMAD.MOV.U32 R18, RZ, RZ, RZ ;  /* 0x000000ffff120224 */ /* 0x000fe400078e00ff */
[----:B------:R-:W-:Y:S01]  /*0f80*/  @P0 IMAD.MOV.U32 R19, RZ, RZ, R5 ;  /* 0x000000ffff130224 */ /* 0x000fe200078e0005 */
[----:B------:R-:W-:Y:S06]  /*0f90*/  BRA `(.L_x_8) ;  /* 0x0000000000147947 */ /* 0x000fec0003800000 */
.L_x_10:
[----:B------:R-:W-:Y:S01]  /*0fa0*/  LOP3.LUT R19, R9, 0x80000, RZ, 0xfc, !PT ;  /* 0x0008000009137812 */ /* 0x000fe200078efcff */
[----:B------:R-:W-:Y:S01]  /*0fb0*/  IMAD.MOV.U32 R18, RZ, RZ, R8 ;  /* 0x000000ffff127224 */ /* 0x000fe200078e0008 */
[----:B------:R-:W-:Y:S06]  /*0fc0*/  BRA `(.L_x_8) ;  /* 0x0000000000087947 */ /* 0x000fec0003800000 */
.L_x_9:
[----:B------:R-:W-:Y:S02]  /*0fd0*/  LOP3.LUT R19, R7, 0x80000, RZ, 0xfc, !PT ;  /* 0x0008000007137812 */ /* 0x000fe400078efcff */
[----:B------:R-:W-:-:S07]  /*0fe0*/  MOV R18, R6 ;  /* 0x0000000600127202 */ /* 0x000fce0000000f00 */
.L_x_8:
[----:B------:R-:W-:Y:S05]  /*0ff0*/  BSYNC.RECONVERGENT B2 ;  /* 0x0000000000027941 */ /* 0x000fea0003800200 */
.L_x_6:
[----:B------:R-:W-:Y:S01]  /*1000*/  MOV R6, R2 ;  /* 0x0000000200067202 */ /* 0x000fe20000000f00 */
[----:B------:R-:W-:Y:S02]  /*1010*/  IMAD.MOV.U32 R7, RZ, RZ, 0x0 ;  /* 0x00000000ff077424 */ /* 0x000fe400078e00ff */
[----:B------:R-:W-:Y:S02]  /*1020*/  IMAD.MOV.U32 R8, RZ, RZ, R18 ;  /* 0x000000ffff087224 */ /* 0x000fe400078e0012 */
[----:B------:R-:W-:Y:S01]  /*1030*/  IMAD.MOV.U32 R9, RZ, RZ, R19 ;  /* 0x000000ffff097224 */ /* 0x000fe200078e0013 */
[----:B------:R-:W-:Y:S06]  /*1040*/  RET.REL.NODEC R6 `(_Z6fusionPdS_S_S_S_iii) ;  /* 0xffffffec06ec7950 */ /* 0x000fec0003c3ffff */
.L_x_11:
[----:B------:R-:W-:-:S00]  /*1050*/  BRA `(.L_x_11) ;  /* 0xfffffffc00fc7947 */ /* 0x000fc0000383ffff */
[----:B------:R-:W-:-:S00]  /*1060*/  NOP ;  /* 0x0000000000007918 */ /* 0x000fc00000000000 */
        /* <DEDUP_REMOVED lines=9> */
.L_x_12:


//--------------------- .nv.shared.reserved.0     --------------------------
	.section	.nv.shared.reserved.0,"aw",@nobits
	.weak		__nv_reservedSMEM_offset_0_alias
	.size		__nv_reservedSMEM_offset_0_alias, 0, 64
	.other		__nv_reservedSMEM_offset_0_alias,@"STO_CUDA_RESERVED_SHARED STV_DEFAULT"
__nv_reservedSMEM_offset_0_alias:
	.zero		0
	.zero		64


//--------------------- .nv.constant0._Z6fusionPdS_S_S_S_iii --------------------------
	.section	.nv.constant0._Z6fusionPdS_S_S_S_iii,"a",@progbits
	.sectionflags	@""
	.align	4
.nv.constant0._Z6fusionPdS_S_S_S_iii:
	.zero		948


//--------------------- SYMBOLS --------------------------

	.type		.nv.reservedSmem.offset0,@object
	.size		.nv.reservedSmem.offset0,0x4
